//
// Generated by NVIDIA NVVM Compiler
//
// Compiler Build ID: CL-36424714
// Cuda compilation tools, release 13.0, V13.0.88
// Based on NVVM 20.0.0
//

.version 9.0
.target sm_100
.address_size 64

	// .globl	_Z17operations_sharedPiS_S_
.const .align 4 .u32 opNum = 1;
.const .align 4 .b8 gpu_array1_c[256];
.const .align 4 .b8 gpu_array2_c[256];
// _ZZ17operations_sharedPiS_S_E11tmpArray1_s has been demoted
// _ZZ17operations_sharedPiS_S_E11tmpArray2_s has been demoted
// _ZZ17operations_sharedPiS_S_E11tmpArray3_s has been demoted

.visible .entry _Z17operations_sharedPiS_S_(
	.param .u64 .ptr .align 1 _Z17operations_sharedPiS_S__param_0,
	.param .u64 .ptr .align 1 _Z17operations_sharedPiS_S__param_1,
	.param .u64 .ptr .align 1 _Z17operations_sharedPiS_S__param_2
)
{
	.reg .pred 	%p<4>;
	.reg .b32 	%r<19>;
	.reg .b64 	%rd<11>;
	// demoted variable
	.shared .align 4 .b8 _ZZ17operations_sharedPiS_S_E11tmpArray1_s[64];
	// demoted variable
	.shared .align 4 .b8 _ZZ17operations_sharedPiS_S_E11tmpArray2_s[64];
	// demoted variable
	.shared .align 4 .b8 _ZZ17operations_sharedPiS_S_E11tmpArray3_s[64];
	ld.param.u64 	%rd4, [_Z17operations_sharedPiS_S__param_0];
	ld.param.u64 	%rd5, [_Z17operations_sharedPiS_S__param_1];
	ld.param.u64 	%rd6, [_Z17operations_sharedPiS_S__param_2];
	cvta.to.global.u64 	%rd7, %rd6;
	cvta.to.global.u64 	%rd8, %rd5;
	cvta.to.global.u64 	%rd9, %rd4;
	mov.u32 	%r7, %tid.x;
	mul.wide.u32 	%rd10, %r7, 4;
	add.s64 	%rd1, %rd9, %rd10;
	ld.global.u32 	%r1, [%rd1];
	shl.b32 	%r8, %r7, 2;
	mov.u32 	%r9, _ZZ17operations_sharedPiS_S_E11tmpArray1_s;
	add.s32 	%r2, %r9, %r8;
	st.shared.u32 	[%r2], %r1;
	add.s64 	%rd2, %rd8, %rd10;
	ld.global.u32 	%r3, [%rd2];
	mov.u32 	%r10, _ZZ17operations_sharedPiS_S_E11tmpArray2_s;
	add.s32 	%r4, %r10, %r8;
	st.shared.u32 	[%r4], %r3;
	add.s64 	%rd3, %rd7, %rd10;
	mov.u32 	%r11, _ZZ17operations_sharedPiS_S_E11tmpArray3_s;
	add.s32 	%r5, %r11, %r8;
	ld.const.u32 	%r6, [opNum];
	setp.eq.s32 	%p1, %r6, 3;
	@%p1 bra 	$L__BB0_5;
	setp.eq.s32 	%p2, %r6, 2;
	@%p2 bra 	$L__BB0_4;
	setp.ne.s32 	%p3, %r6, 1;
	@%p3 bra 	$L__BB0_6;
	add.s32 	%r14, %r3, %r1;
	st.shared.u32 	[%r5], %r14;
	bra.uni 	$L__BB0_7;
$L__BB0_4:
	sub.s32 	%r13, %r1, %r3;
	st.shared.u32 	[%r5], %r13;
	bra.uni 	$L__BB0_7;
$L__BB0_5:
	mul.lo.s32 	%r12, %r3, %r1;
	st.shared.u32 	[%r5], %r12;
	bra.uni 	$L__BB0_7;
$L__BB0_6:
	rem.s32 	%r15, %r1, %r3;
	st.shared.u32 	[%r5], %r15;
$L__BB0_7:
	bar.sync 	0;
	ld.shared.u32 	%r16, [%r2];
	st.global.u32 	[%rd1], %r16;
	ld.shared.u32 	%r17, [%r4];
	st.global.u32 	[%rd2], %r17;
	ld.shared.u32 	%r18, [%r5];
	st.global.u32 	[%rd3], %r18;
	ret;

}
	// .globl	_Z19operations_constantPi
.visible .entry _Z19operations_constantPi(
	.param .u64 .ptr .align 1 _Z19operations_constantPi_param_0
)
{
	.reg .pred 	%p<4>;
	.reg .b32 	%r<18>;
	.reg .b64 	%rd<27>;

	ld.param.u64 	%rd2, [_Z19operations_constantPi_param_0];
	cvta.to.global.u64 	%rd1, %rd2;
	mov.u32 	%r3, %tid.x;
	mov.u32 	%r4, %ntid.x;
	mov.u32 	%r5, %ctaid.x;
	mad.lo.s32 	%r1, %r4, %r5, %r3;
	ld.const.u32 	%r2, [opNum];
	setp.eq.s32 	%p1, %r2, 3;
	@%p1 bra 	$L__BB1_5;
	setp.eq.s32 	%p2, %r2, 2;
	@%p2 bra 	$L__BB1_4;
	setp.ne.s32 	%p3, %r2, 1;
	@%p3 bra 	$L__BB1_6;
	mul.wide.s32 	%rd15, %r1, 4;
	mov.u64 	%rd16, gpu_array1_c;
	add.s64 	%rd17, %rd16, %rd15;
	ld.const.u32 	%r12, [%rd17];
	mov.u64 	%rd18, gpu_array2_c;
	add.s64 	%rd19, %rd18, %rd15;
	ld.const.u32 	%r13, [%rd19];
	add.s32 	%r14, %r13, %r12;
	add.s64 	%rd20, %rd1, %rd15;
	st.global.u32 	[%rd20], %r14;
	bra.uni 	$L__BB1_7;
$L__BB1_4:
	mul.wide.s32 	%rd9, %r1, 4;
	mov.u64 	%rd10, gpu_array1_c;
	add.s64 	%rd11, %rd10, %rd9;
	ld.const.u32 	%r9, [%rd11];
	mov.u64 	%rd12, gpu_array2_c;
	add.s64 	%rd13, %rd12, %rd9;
	ld.const.u32 	%r10, [%rd13];
	sub.s32 	%r11, %r9, %r10;
	add.s64 	%rd14, %rd1, %rd9;
	st.global.u32 	[%rd14], %r11;
	bra.uni 	$L__BB1_7;
$L__BB1_5:
	mul.wide.s32 	%rd3, %r1, 4;
	mov.u64 	%rd4, gpu_array1_c;
	add.s64 	%rd5, %rd4, %rd3;
	ld.const.u32 	%r6, [%rd5];
	mov.u64 	%rd6, gpu_array2_c;
	add.s64 	%rd7, %rd6, %rd3;
	ld.const.u32 	%r7, [%rd7];
	mul.lo.s32 	%r8, %r7, %r6;
	add.s64 	%rd8, %rd1, %rd3;
	st.global.u32 	[%rd8], %r8;
	bra.uni 	$L__BB1_7;
$L__BB1_6:
	mul.wide.s32 	%rd21, %r1, 4;
	mov.u64 	%rd22, gpu_array1_c;
	add.s64 	%rd23, %rd22, %rd21;
	ld.const.u32 	%r15, [%rd23];
	mov.u64 	%rd24, gpu_array2_c;
	add.s64 	%rd25, %rd24, %rd21;
	ld.const.u32 	%r16, [%rd25];
	rem.s32 	%r17, %r15, %r16;
	add.s64 	%rd26, %rd1, %rd21;
	st.global.u32 	[%rd26], %r17;
$L__BB1_7:
	bar.sync 	0;
	ret;

}


// ===== COMPILED SASS (sm_100) =====

	.target	sm_100

	.elftype	@"ET_EXEC"


//--------------------- .note.nv.tkinfo           --------------------------
	.section	.note.nv.tkinfo,"",@"SHT_NOTE"
	.sectionflags	@"SHF_NOTE_NV_TKINFO"
	.tkinfo
        /*0018*/ 	.word	0x00000002
        /*0030*/ 	.string	""
        /*0030*/ 	.string	"ptxas"
        /*0030*/ 	.string	"Cuda compilation tools, release 13.0, V13.0.88"
        /*0030*/ 	.string	"Build cuda_13.0.r13.0/compiler.36424714_0"
        /*0030*/ 	.string	"-arch sm_100 -m 64 "



//--------------------- .note.nv.cuinfo           --------------------------
	.section	.note.nv.cuinfo,"",@"SHT_NOTE"
	.sectionflags	@"SHF_NOTE_NV_CUINFO"
        /*0018*/ 	.short	0x0002
        /*001a*/ 	.short	0x0064
        /*001c*/ 	.short	0x0082
	.zero		2


//--------------------- .nv.info                  --------------------------
	.section	.nv.info,"",@"SHT_CUDA_INFO"
	.align	4


	//----- nvinfo : EIATTR_REGCOUNT
	.align		4
        /*0000*/ 	.byte	0x04, 0x2f
        /*0002*/ 	.short	(.L_4 - .L_3)
	.align		4
.L_3:
        /*0004*/ 	.word	index@(_Z17operations_sharedPiS_S_)
        /*0008*/ 	.word	0x00000014


	//----- nvinfo : EIATTR_FRAME_SIZE
	.align		4
.L_4:
        /*000c*/ 	.byte	0x04, 0x11
        /*000e*/ 	.short	(.L_6 - .L_5)
	.align		4
.L_5:
        /*0010*/ 	.word	index@(_Z17operations_sharedPiS_S_)
        /*0014*/ 	.word	0x00000000


	//----- nvinfo : EIATTR_REGCOUNT
	.align		4
.L_6:
        /*0018*/ 	.byte	0x04, 0x2f
        /*001a*/ 	.short	(.L_8 - .L_7)
	.align		4
.L_7:
        /*001c*/ 	.word	index@(_Z19operations_constantPi)
        /*0020*/ 	.word	0x0000000f


	//----- nvinfo : EIATTR_FRAME_SIZE
	.align		4
.L_8:
        /*0024*/ 	.byte	0x04, 0x11
        /*0026*/ 	.short	(.L_10 - .L_9)
	.align		4
.L_9:
        /*0028*/ 	.word	index@(_Z19operations_constantPi)
        /*002c*/ 	.word	0x00000000


	//----- nvinfo : EIATTR_MIN_STACK_SIZE
	.align		4
.L_10:
        /*0030*/ 	.byte	0x04, 0x12
        /*0032*/ 	.short	(.L_12 - .L_11)
	.align		4
.L_11:
        /*0034*/ 	.word	index@(_Z19operations_constantPi)
        /*0038*/ 	.word	0x00000000


	//----- nvinfo : EIATTR_MIN_STACK_SIZE
	.align		4
.L_12:
        /*003c*/ 	.byte	0x04, 0x12
        /*003e*/ 	.short	(.L_14 - .L_13)
	.align		4
.L_13:
        /*0040*/ 	.word	index@(_Z17operations_sharedPiS_S_)
        /*0044*/ 	.word	0x00000000
.L_14:


//--------------------- .nv.compat                --------------------------
	.section	.nv.compat,"",@"SHT_CUDA_COMPAT_INFO"
	.align	4
        /*0000*/ 	.byte	0x02, 0x09, 0x00, 0x00, 0x02, 0x02, 0x01, 0x00, 0x02, 0x05, 0x05, 0x00, 0x03, 0x07, 0x01, 0x01
        /*0010*/ 	.byte	0x02, 0x03, 0x00, 0x00, 0x02, 0x06, 0x01, 0x00, 0x04, 0x0b, 0x08, 0x00, 0x09, 0x00, 0x00, 0x00
        /*0020*/ 	.byte	0x00, 0x00, 0x00, 0x00


//--------------------- .nv.info._Z19operations_constantPi --------------------------
	.section	.nv.info._Z19operations_constantPi,"",@"SHT_CUDA_INFO"
	.sectionflags	@""
	.align	4


	//----- nvinfo : EIATTR_CUDA_API_VERSION
	.align		4
        /*0000*/ 	.byte	0x04, 0x37
        /*0002*/ 	.short	(.L_16 - .L_15)
.L_15:
        /*0004*/ 	.word	0x00000082


	//----- nvinfo : EIATTR_KPARAM_INFO
	.align		4
.L_16:
        /*0008*/ 	.byte	0x04, 0x17
        /*000a*/ 	.short	(.L_18 - .L_17)
.L_17:
        /*000c*/ 	.word	0x00000000
        /*0010*/ 	.short	0x0000
        /*0012*/ 	.short	0x0000
        /*0014*/ 	.byte	0x00, 0xf5, 0x21, 0x00


	//----- nvinfo : EIATTR_SPARSE_MMA_MASK
	.align		4
.L_18:
        /*0018*/ 	.byte	0x03, 0x50
        /*001a*/ 	.short	0x0000


	//----- nvinfo : EIATTR_MAXREG_COUNT
	.align		4
        /*001c*/ 	.byte	0x03, 0x1b
        /*001e*/ 	.short	0x00ff


	//----- nvinfo : EIATTR_NUM_BARRIERS
	.align		4
        /*0020*/ 	.byte	0x02, 0x4c
        /*0022*/ 	.byte	0x01
	.zero		1


	//----- nvinfo : EIATTR_MERCURY_ISA_VERSION
	.align		4
        /*0024*/ 	.byte	0x03, 0x5f
        /*0026*/ 	.short	0x0101


	//----- nvinfo : EIATTR_VRC_CTA_INIT_COUNT
	.align		4
        /*0028*/ 	.byte	0x02, 0x4a
	.zero		1
	.zero		1


	//----- nvinfo : EIATTR_EXIT_INSTR_OFFSETS
	.align		4
        /*002c*/ 	.byte	0x04, 0x1c
        /*002e*/ 	.short	(.L_20 - .L_19)


	//   ....[0]....
.L_19:
        /*0030*/ 	.word	0x00000430


	//----- nvinfo : EIATTR_CBANK_PARAM_SIZE
	.align		4
.L_20:
        /*0034*/ 	.byte	0x03, 0x19
        /*0036*/ 	.short	0x0008


	//----- nvinfo : EIATTR_PARAM_CBANK
	.align		4
        /*0038*/ 	.byte	0x04, 0x0a
        /*003a*/ 	.short	(.L_22 - .L_21)
	.align		4
.L_21:
        /*003c*/ 	.word	index@(.nv.constant0._Z19operations_constantPi)
        /*0040*/ 	.short	0x0380
        /*0042*/ 	.short	0x0008


	//----- nvinfo : EIATTR_SW_WAR
	.align		4
.L_22:
        /*0044*/ 	.byte	0x04, 0x36
        /*0046*/ 	.short	(.L_24 - .L_23)
.L_23:
        /*0048*/ 	.word	0x00000008
.L_24:


//--------------------- .nv.info._Z17operations_sharedPiS_S_ --------------------------
	.section	.nv.info._Z17operations_sharedPiS_S_,"",@"SHT_CUDA_INFO"
	.sectionflags	@""
	.align	4


	//----- nvinfo : EIATTR_CUDA_API_VERSION
	.align		4
        /*0000*/ 	.byte	0x04, 0x37
        /*0002*/ 	.short	(.L_26 - .L_25)
.L_25:
        /*0004*/ 	.word	0x00000082


	//----- nvinfo : EIATTR_KPARAM_INFO
	.align		4
.L_26:
        /*0008*/ 	.byte	0x04, 0x17
        /*000a*/ 	.short	(.L_28 - .L_27)
.L_27:
        /*000c*/ 	.word	0x00000000
        /*0010*/ 	.short	0x0002
        /*0012*/ 	.short	0x0010
        /*0014*/ 	.byte	0x00, 0xf5, 0x21, 0x00


	//----- nvinfo : EIATTR_KPARAM_INFO
	.align		4
.L_28:
        /*0018*/ 	.byte	0x04, 0x17
        /*001a*/ 	.short	(.L_30 - .L_29)
.L_29:
        /*001c*/ 	.word	0x00000000
        /*0020*/ 	.short	0x0001
        /*0022*/ 	.short	0x0008
        /*0024*/ 	.byte	0x00, 0xf5, 0x21, 0x00


	//----- nvinfo : EIATTR_KPARAM_INFO
	.align		4
.L_30:
        /*0028*/ 	.byte	0x04, 0x17
        /*002a*/ 	.short	(.L_32 - .L_31)
.L_31:
        /*002c*/ 	.word	0x00000000
        /*0030*/ 	.short	0x0000
        /*0032*/ 	.short	0x0000
        /*0034*/ 	.byte	0x00, 0xf5, 0x21, 0x00


	//----- nvinfo : EIATTR_SPARSE_MMA_MASK
	.align		4
.L_32:
        /*0038*/ 	.byte	0x03, 0x50
        /*003a*/ 	.short	0x0000


	//----- nvinfo : EIATTR_MAXREG_COUNT
	.align		4
        /*003c*/ 	.byte	0x03, 0x1b
        /*003e*/ 	.short	0x00ff


	//----- nvinfo : EIATTR_NUM_BARRIERS
	.align		4
        /*0040*/ 	.byte	0x02, 0x4c
        /*0042*/ 	.byte	0x01
	.zero		1


	//----- nvinfo : EIATTR_MERCURY_ISA_VERSION
	.align		4
        /*0044*/ 	.byte	0x03, 0x5f
        /*0046*/ 	.short	0x0101


	//----- nvinfo : EIATTR_VRC_CTA_INIT_COUNT
	.align		4
        /*0048*/ 	.byte	0x02, 0x4a
	.zero		1
	.zero		1


	//----- nvinfo : EIATTR_EXIT_INSTR_OFFSETS
	.align		4
        /*004c*/ 	.byte	0x04, 0x1c
        /*004e*/ 	.short	(.L_34 - .L_33)


	//   ....[0]....
.L_33:
        /*0050*/ 	.word	0x00000450


	//----- nvinfo : EIATTR_CBANK_PARAM_SIZE
	.align		4
.L_34:
        /*0054*/ 	.byte	0x03, 0x19
        /*0056*/ 	.short	0x0018


	//----- nvinfo : EIATTR_PARAM_CBANK
	.align		4
        /*0058*/ 	.byte	0x04, 0x0a
        /*005a*/ 	.short	(.L_36 - .L_35)
	.align		4
.L_35:
        /*005c*/ 	.word	index@(.nv.constant0._Z17operations_sharedPiS_S_)
        /*0060*/ 	.short	0x0380
        /*0062*/ 	.short	0x0018


	//----- nvinfo : EIATTR_SW_WAR
	.align		4
.L_36:
        /*0064*/ 	.byte	0x04, 0x36
        /*0066*/ 	.short	(.L_38 - .L_37)
.L_37:
        /*0068*/ 	.word	0x00000008
.L_38:


//--------------------- .nv.callgraph             --------------------------
	.section	.nv.callgraph,"",@"SHT_CUDA_CALLGRAPH"
	.align	4
	.sectionentsize	8
	.align		4
        /*0000*/ 	.word	0x00000000
	.align		4
        /*0004*/ 	.word	0xffffffff
	.align		4
        /*0008*/ 	.word	0x00000000
	.align		4
        /*000c*/ 	.word	0xfffffffe
	.align		4
        /*0010*/ 	.word	0x00000000
	.align		4
        /*0014*/ 	.word	0xfffffffd
	.align		4
        /*0018*/ 	.word	0x00000000
	.align		4
        /*001c*/ 	.word	0xfffffffc


//--------------------- .nv.constant3             --------------------------
	.section	.nv.constant3,"a",@progbits
	.align	4
.nv.constant3:
	.type		opNum,@object
	.size		opNum,(gpu_array1_c - opNum)
opNum:
        /*0000*/ 	.byte	0x01, 0x00, 0x00, 0x00
	.type		gpu_array1_c,@object
	.size		gpu_array1_c,(gpu_array2_c - gpu_array1_c)
gpu_array1_c:
	.zero		256
	.type		gpu_array2_c,@object
	.size		gpu_array2_c,(.L_2 - gpu_array2_c)
gpu_array2_c:
	.zero		256
.L_2:


//--------------------- .text._Z19operations_constantPi --------------------------
	.section	.text._Z19operations_constantPi,"ax",@progbits
	.align	128
        .global         _Z19operations_constantPi
        .type           _Z19operations_constantPi,@function
        .size           _Z19operations_constantPi,(.L_x_9 - _Z19operations_constantPi)
        .other          _Z19operations_constantPi,@"STO_CUDA_ENTRY STV_DEFAULT"
_Z19operations_constantPi:
.text._Z19operations_constantPi:
[----:B------:R-:W-:Y:S01]  /*0000*/  LDC R1, c[0x0][0x37c] ;  /* 0x0000df00ff017b82 */ /* 0x000fe20000000800 */
[----:B------:R-:W0:Y:S01]  /*0010*/  S2R R0, SR_TID.X ;  /* 0x0000000000007919 */ /* 0x000e220000002100 */
[----:B------:R-:W1:Y:S01]  /*0020*/  LDCU UR7, c[0x3][URZ] ;  /* 0x00c00000ff0777ac */ /* 0x000e620008000800 */
[----:B------:R-:W0:Y:S01]  /*0030*/  S2R R3, SR_CTAID.X ;  /* 0x0000000000037919 */ /* 0x000e220000002500 */
[----:B------:R-:W0:Y:S01]  /*0040*/  LDCU UR6, c[0x0][0x360] ;  /* 0x00006c00ff0677ac */ /* 0x000e220008000800 */
[----:B------:R-:W2:Y:S01]  /*0050*/  LDCU.64 UR4, c[0x0][0x358] ;  /* 0x00006b00ff0477ac */ /* 0x000ea20008000a00 */
[----:B-1----:R-:W-:Y:S01]  /*0060*/  UISETP.NE.AND UP0, UPT, UR7, 0x3, UPT ;  /* 0x000000030700788c */ /* 0x002fe2000bf05270 */
[----:B0-----:R-:W-:-:S08]  /*0070*/  IMAD R0, R3, UR6, R0 ;  /* 0x0000000603007c24 */ /* 0x001fd0000f8e0200 */
[----:B--2---:R-:W-:Y:S05]  /*0080*/  BRA.U !UP0, `(.L_x_0) ;  /* 0x0000000108c87547 */ /* 0x004fea000b800000 */
[----:B------:R-:W-:-:S09]  /*0090*/  UISETP.NE.AND UP0, UPT, UR7, 0x2, UPT ;  /* 0x000000020700788c */ /* 0x000fd2000bf05270 */
[----:B------:R-:W-:Y:S05]  /*00a0*/  BRA.U !UP0, `(.L_x_1) ;  /* 0x0000000108a07547 */ /* 0x000fea000b800000 */
[----:B------:R-:W-:-:S09]  /*00b0*/  UISETP.NE.AND UP0, UPT, UR7, 0x1, UPT ;  /* 0x000000010700788c */ /* 0x000fd2000bf05270 */
[----:B------:R-:W-:Y:S05]  /*00c0*/  BRA.U UP0, `(.L_x_2) ;  /* 0x0000000100207547 */ /* 0x000fea000b800000 */
[C---:B------:R-:W-:Y:S01]  /*00d0*/  SHF.L.U32 R4, R0.reuse, 0x2, RZ ;  /* 0x0000000200047819 */ /* 0x040fe200000006ff */
[----:B------:R-:W0:Y:S08]  /*00e0*/  LDC.64 R2, c[0x0][0x380] ;  /* 0x0000e000ff027b82 */ /* 0x000e300000000a00 */
[----:B------:R-:W1:Y:S08]  /*00f0*/  LDC R5, c[0x3][R4+0x4] ;  /* 0x00c0010004057b82 */ /* 0x000e700000000800 */
[----:B------:R-:W1:Y:S01]  /*0100*/  LDC R6, c[0x3][R4+0x104] ;  /* 0x00c0410004067b82 */ /* 0x000e620000000800 */
[----:B0-----:R-:W-:-:S04]  /*0110*/  IMAD.WIDE R2, R0, 0x4, R2 ;  /* 0x0000000400027825 */ /* 0x001fc800078e0202 */
[----:B-1----:R-:W-:-:S05]  /*0120*/  IMAD.IADD R5, R5, 0x1, R6 ;  /* 0x0000000105057824 */ /* 0x002fca00078e0206 */
[----:B------:R0:W-:Y:S01]  /*0130*/  STG.E desc[UR4][R2.64], R5 ;  /* 0x0000000502007986 */ /* 0x0001e2000c101904 */
[----:B------:R-:W-:Y:S05]  /*0140*/  BRA `(.L_x_3) ;  /* 0x0000000000b47947 */ /* 0x000fea0003800000 */
.L_x_2:
[----:B------:R-:W-:-:S04]  /*0150*/  SHF.L.U32 R8, R0, 0x2, RZ ;  /* 0x0000000200087819 */ /* 0x000fc800000006ff */
[----:B------:R-:W0:Y:S08]  /*0160*/  LDC R12, c[0x3][R8+0x104] ;  /* 0x00c04100080c7b82 */ /* 0x000e300000000800 */
[----:B------:R-:W1:Y:S01]  /*0170*/  LDC R9, c[0x3][R8+0x4] ;  /* 0x00c0010008097b82 */ /* 0x000e620000000800 */
[-C--:B0-----:R-:W-:Y:S02]  /*0180*/  IABS R5, R12.reuse ;  /* 0x0000000c00057213 */ /* 0x081fe40000000000 */
[----:B------:R-:W-:-:S02]  /*0190*/  IABS R11, R12 ;  /* 0x0000000c000b7213 */ /* 0x000fc40000000000 */
[----:B------:R-:W0:Y:S01]  /*01a0*/  I2F.RP R4, R5 ;  /* 0x0000000500047306 */ /* 0x000e220000209400 */
[----:B-1----:R-:W-:Y:S02]  /*01b0*/  IABS R10, R9 ;  /* 0x00000009000a7213 */ /* 0x002fe40000000000 */
[----:B------:R-:W-:-:S05]  /*01c0*/  ISETP.GE.AND P2, PT, R9, RZ, PT ;  /* 0x000000ff0900720c */ /* 0x000fca0003f46270 */
[----:B0-----:R-:W0:Y:S02]  /*01d0*/  MUFU.RCP R4, R4 ;  /* 0x0000000400047308 */ /* 0x001e240000001000 */
[----:B0-----:R-:W-:Y:S02]  /*01e0*/  VIADD R2, R4, 0xffffffe ;  /* 0x0ffffffe04027836 */ /* 0x001fe40000000000 */
[----:B------:R-:W-:-:S04]  /*01f0*/  IMAD.MOV R4, RZ, RZ, -R11 ;  /* 0x000000ffff047224 */ /* 0x000fc800078e0a0b */
[----:B------:R0:W1:Y:S02]  /*0200*/  F2I.FTZ.U32.TRUNC.NTZ R3, R2 ;  /* 0x0000000200037305 */ /* 0x000064000021f000 */
[----:B0-----:R-:W-:Y:S01]  /*0210*/  HFMA2 R2, -RZ, RZ, 0, 0 ;  /* 0x00000000ff027431 */ /* 0x001fe200000001ff */
[----:B-1----:R-:W-:-:S05]  /*0220*/  IADD3 R6, PT, PT, RZ, -R3, RZ ;  /* 0x80000003ff067210 */ /* 0x002fca0007ffe0ff */
[----:B------:R-:W-:Y:S02]  /*0230*/  IMAD R7, R6, R5, RZ ;  /* 0x0000000506077224 */ /* 0x000fe400078e02ff */
[----:B------:R-:W-:Y:S02]  /*0240*/  IMAD.MOV.U32 R6, RZ, RZ, R10 ;  /* 0x000000ffff067224 */ /* 0x000fe400078e000a */
[----:B------:R-:W-:-:S06]  /*0250*/  IMAD.HI.U32 R3, R3, R7, R2 ;  /* 0x0000000703037227 */ /* 0x000fcc00078e0002 */
[----:B------:R-:W-:-:S04]  /*0260*/  IMAD.HI.U32 R3, R3, R6, RZ ;  /* 0x0000000603037227 */ /* 0x000fc800078e00ff */
[----:B------:R-:W-:Y:S02]  /*0270*/  IMAD R4, R3, R4, R6 ;  /* 0x0000000403047224 */ /* 0x000fe400078e0206 */
[----:B------:R-:W0:Y:S03]  /*0280*/  LDC.64 R2, c[0x0][0x380] ;  /* 0x0000e000ff027b82 */ /* 0x000e260000000a00 */
[----:B------:R-:W-:-:S13]  /*0290*/  ISETP.GT.U32.AND P0, PT, R5, R4, PT ;  /* 0x000000040500720c */ /* 0x000fda0003f04070 */
[----:B------:R-:W-:Y:S02]  /*02a0*/  @!P0 IADD3 R4, PT, PT, R4, -R5, RZ ;  /* 0x8000000504048210 */ /* 0x000fe40007ffe0ff */
[----:B------:R-:W-:Y:S02]  /*02b0*/  ISETP.NE.AND P0, PT, R12, RZ, PT ;  /* 0x000000ff0c00720c */ /* 0x000fe40003f05270 */
[----:B------:R-:W-:Y:S01]  /*02c0*/  ISETP.GT.U32.AND P1, PT, R5, R4, PT ;  /* 0x000000040500720c */ /* 0x000fe20003f24070 */
[----:B0-----:R-:W-:-:S12]  /*02d0*/  IMAD.WIDE R2, R0, 0x4, R2 ;  /* 0x0000000400027825 */ /* 0x001fd800078e0202 */
[----:B------:R-:W-:-:S05]  /*02e0*/  @!P1 IMAD.IADD R4, R4, 0x1, -R5 ;  /* 0x0000000104049824 */ /* 0x000fca00078e0a05 */
[----:B------:R-:W-:Y:S02]  /*02f0*/  @!P2 IADD3 R4, PT, PT, -R4, RZ, RZ ;  /* 0x000000ff0404a210 */ /* 0x000fe40007ffe1ff */
[----:B------:R-:W-:-:S05]  /*0300*/  @!P0 LOP3.LUT R4, RZ, R12, RZ, 0x33, !PT ;  /* 0x0000000cff048212 */ /* 0x000fca00078e33ff */
[----:B------:R1:W-:Y:S01]  /*0310*/  STG.E desc[UR4][R2.64], R4 ;  /* 0x0000000402007986 */ /* 0x0003e2000c101904 */
[----:B------:R-:W-:Y:S05]  /*0320*/  BRA `(.L_x_3) ;  /* 0x00000000003c7947 */ /* 0x000fea0003800000 */
.L_x_1:
[C---:B------:R-:W-:Y:S01]  /*0330*/  IMAD.SHL.U32 R4, R0.reuse, 0x4, RZ ;  /* 0x0000000400047824 */ /* 0x040fe200078e00ff */
[----:B------:R-:W0:Y:S08]  /*0340*/  LDC.64 R2, c[0x0][0x380] ;  /* 0x0000e000ff027b82 */ /* 0x000e300000000a00 */
[----:B------:R-:W1:Y:S08]  /*0350*/  LDC R5, c[0x3][R4+0x4] ;  /* 0x00c0010004057b82 */ /* 0x000e700000000800 */
[----:B------:R-:W1:Y:S01]  /*0360*/  LDC R6, c[0x3][R4+0x104] ;  /* 0x00c0410004067b82 */ /* 0x000e620000000800 */
[----:B0-----:R-:W-:Y:S01]  /*0370*/  IMAD.WIDE R2, R0, 0x4, R2 ;  /* 0x0000000400027825 */ /* 0x001fe200078e0202 */
[----:B-1----:R-:W-:-:S05]  /*0380*/  IADD3 R5, PT, PT, R5, -R6, RZ ;  /* 0x8000000605057210 */ /* 0x002fca0007ffe0ff */
[----:B------:R2:W-:Y:S01]  /*0390*/  STG.E desc[UR4][R2.64], R5 ;  /* 0x0000000502007986 */ /* 0x0005e2000c101904 */
[----:B------:R-:W-:Y:S05]  /*03a0*/  BRA `(.L_x_3) ;  /* 0x00000000001c7947 */ /* 0x000fea0003800000 */
.L_x_0:
[C---:B------:R-:W-:Y:S01]  /*03b0*/  SHF.L.U32 R4, R0.reuse, 0x2, RZ ;  /* 0x0000000200047819 */ /* 0x040fe200000006ff */
[----:B------:R-:W0:Y:S08]  /*03c0*/  LDC.64 R2, c[0x0][0x380] ;  /* 0x0000e000ff027b82 */ /* 0x000e300000000a00 */
[----:B------:R-:W1:Y:S08]  /*03d0*/  LDC R5, c[0x3][R4+0x4] ;  /* 0x00c0010004057b82 */ /* 0x000e700000000800 */
[----:B------:R-:W1:Y:S01]  /*03e0*/  LDC R6, c[0x3][R4+0x104] ;  /* 0x00c0410004067b82 */ /* 0x000e620000000800 */
[----:B0-----:R-:W-:-:S04]  /*03f0*/  IMAD.WIDE R2, R0, 0x4, R2 ;  /* 0x0000000400027825 */ /* 0x001fc800078e0202 */
[----:B-1----:R-:W-:-:S05]  /*0400*/  IMAD R5, R5, R6, RZ ;  /* 0x0000000605057224 */ /* 0x002fca00078e02ff */
[----:B------:R3:W-:Y:S02]  /*0410*/  STG.E desc[UR4][R2.64], R5 ;  /* 0x0000000502007986 */ /* 0x0007e4000c101904 */
.L_x_3:
[----:B------:R-:W-:Y:S06]  /*0420*/  BAR.SYNC.DEFER_BLOCKING 0x0 ;  /* 0x0000000000007b1d */ /* 0x000fec0000010000 */
[----:B------:R-:W-:Y:S05]  /*0430*/  EXIT ;  /* 0x000000000000794d */ /* 0x000fea0003800000 */
.L_x_4:
[----:B------:R-:W-:-:S00]  /*0440*/  BRA `(.L_x_4) ;  /* 0xfffffffc00fc7947 */ /* 0x000fc0000383ffff */
[----:B------:R-:W-:-:S00]  /*0450*/  NOP ;  /* 0x0000000000007918 */ /* 0x000fc00000000000 */
        /* <DEDUP_REMOVED lines=10> */
.L_x_9:


//--------------------- .text._Z17operations_sharedPiS_S_ --------------------------
	.section	.text._Z17operations_sharedPiS_S_,"ax",@progbits
	.align	128
        .global         _Z17operations_sharedPiS_S_
        .type           _Z17operations_sharedPiS_S_,@function
        .size           _Z17operations_sharedPiS_S_,(.L_x_10 - _Z17operations_sharedPiS_S_)
        .other          _Z17operations_sharedPiS_S_,@"STO_CUDA_ENTRY STV_DEFAULT"
_Z17operations_sharedPiS_S_:
.text._Z17operations_sharedPiS_S_:
[----:B------:R-:W-:Y:S01]  /*0000*/  LDC R1, c[0x0][0x37c] ;  /* 0x0000df00ff017b82 */ /* 0x000fe20000000800 */
[----:B------:R-:W0:Y:S07]  /*0010*/  S2R R9, SR_TID.X ;  /* 0x0000000000097919 */ /* 0x000e2e0000002100 */
[----:B------:R-:W0:Y:S01]  /*0020*/  LDC.64 R2, c[0x0][0x380] ;  /* 0x0000e000ff027b82 */ /* 0x000e220000000a00 */
[----:B------:R-:W1:Y:S07]  /*0030*/  LDCU.64 UR8, c[0x0][0x358] ;  /* 0x00006b00ff0877ac */ /* 0x000e6e0008000a00 */
[----:B------:R-:W2:Y:S08]  /*0040*/  LDC.64 R4, c[0x0][0x388] ;  /* 0x0000e200ff047b82 */ /* 0x000eb00000000a00 */
[----:B------:R-:W3:Y:S01]  /*0050*/  S2UR UR6, SR_CgaCtaId ;  /* 0x00000000000679c3 */ /* 0x000ee20000008800 */
[----:B------:R-:W-:-:S07]  /*0060*/  UMOV UR4, 0x400 ;  /* 0x0000040000047882 */ /* 0x000fce0000000000 */
[----:B------:R-:W4:Y:S01]  /*0070*/  LDC R12, c[0x3][RZ] ;  /* 0x00c00000ff0c7b82 */ /* 0x000f220000000800 */
[----:B0-----:R-:W-:-:S07]  /*0080*/  IMAD.WIDE.U32 R2, R9, 0x4, R2 ;  /* 0x0000000409027825 */ /* 0x001fce00078e0002 */
[----:B------:R-:W0:Y:S01]  /*0090*/  LDC.64 R6, c[0x0][0x390] ;  /* 0x0000e400ff067b82 */ /* 0x000e220000000a00 */
[----:B--2---:R-:W-:Y:S01]  /*00a0*/  IMAD.WIDE.U32 R4, R9, 0x4, R4 ;  /* 0x0000000409047825 */ /* 0x004fe200078e0004 */
[----:B-1----:R-:W2:Y:S04]  /*00b0*/  LDG.E R10, desc[UR8][R2.64] ;  /* 0x00000008020a7981 */ /* 0x002ea8000c1e1900 */
[----:B------:R-:W5:Y:S01]  /*00c0*/  LDG.E R11, desc[UR8][R4.64] ;  /* 0x00000008040b7981 */ /* 0x000f62000c1e1900 */
[----:B------:R-:W-:Y:S02]  /*00d0*/  UIADD3 UR5, UPT, UPT, UR4, 0x40, URZ ;  /* 0x0000004004057890 */ /* 0x000fe4000fffe0ff */
[----:B---3--:R-:W-:Y:S02]  /*00e0*/  ULEA UR7, UR6, UR4, 0x18 ;  /* 0x0000000406077291 */ /* 0x008fe4000f8ec0ff */
[----:B------:R-:W-:-:S02]  /*00f0*/  ULEA UR5, UR6, UR5, 0x18 ;  /* 0x0000000506057291 */ /* 0x000fc4000f8ec0ff */
[----:B------:R-:W-:Y:S01]  /*0100*/  UIADD3 UR4, UPT, UPT, UR4, 0x80, URZ ;  /* 0x0000008004047890 */ /* 0x000fe2000fffe0ff */
[----:B----4-:R-:W-:Y:S02]  /*0110*/  ISETP.NE.AND P0, PT, R12, 0x3, PT ;  /* 0x000000030c00780c */ /* 0x010fe40003f05270 */
[C---:B------:R-:W-:Y:S01]  /*0120*/  LEA R8, R9.reuse, UR7, 0x2 ;  /* 0x0000000709087c11 */ /* 0x040fe2000f8e10ff */
[----:B------:R-:W-:Y:S01]  /*0130*/  ULEA UR4, UR6, UR4, 0x18 ;  /* 0x0000000406047291 */ /* 0x000fe2000f8ec0ff */
[C---:B------:R-:W-:Y:S01]  /*0140*/  LEA R0, R9.reuse, UR5, 0x2 ;  /* 0x0000000509007c11 */ /* 0x040fe2000f8e10ff */
[----:B0-----:R-:W-:-:S04]  /*0150*/  IMAD.WIDE.U32 R6, R9, 0x4, R6 ;  /* 0x0000000409067825 */ /* 0x001fc800078e0006 */
[----:B------:R-:W-:Y:S01]  /*0160*/  LEA R9, R9, UR4, 0x2 ;  /* 0x0000000409097c11 */ /* 0x000fe2000f8e10ff */
[----:B--2---:R0:W-:Y:S04]  /*0170*/  STS [R8], R10 ;  /* 0x0000000a08007388 */ /* 0x0041e80000000800 */
[----:B-----5:R0:W-:Y:S01]  /*0180*/  STS [R0], R11 ;  /* 0x0000000b00007388 */ /* 0x0201e20000000800 */
[----:B------:R-:W-:Y:S05]  /*0190*/  @!P0 BRA `(.L_x_5) ;  /* 0x0000000000888947 */ /* 0x000fea0003800000 */
[----:B------:R-:W-:-:S13]  /*01a0*/  ISETP.NE.AND P0, PT, R12, 0x2, PT ;  /* 0x000000020c00780c */ /* 0x000fda0003f05270 */
[----:B------:R-:W-:Y:S05]  /*01b0*/  @!P0 BRA `(.L_x_6) ;  /* 0x0000000000748947 */ /* 0x000fea0003800000 */
[----:B------:R-:W-:-:S13]  /*01c0*/  ISETP.NE.AND P0, PT, R12, 0x1, PT ;  /* 0x000000010c00780c */ /* 0x000fda0003f05270 */
[----:B------:R-:W-:-:S05]  /*01d0*/  @!P0 IMAD.IADD R12, R10, 0x1, R11 ;  /* 0x000000010a0c8824 */ /* 0x000fca00078e020b */
[----:B------:R1:W-:Y:S01]  /*01e0*/  @!P0 STS [R9], R12 ;  /* 0x0000000c09008388 */ /* 0x0003e20000000800 */
[----:B------:R-:W-:Y:S05]  /*01f0*/  @!P0 BRA `(.L_x_7) ;  /* 0x0000000000788947 */ /* 0x000fea0003800000 */
[-C--:B------:R-:W-:Y:S02]  /*0200*/  IABS R16, R11.reuse ;  /* 0x0000000b00107213 */ /* 0x080fe40000000000 */
[----:B------:R-:W-:Y:S02]  /*0210*/  IABS R17, R11 ;  /* 0x0000000b00117213 */ /* 0x000fe40000000000 */
[----:B------:R-:W2:Y:S01]  /*0220*/  I2F.RP R14, R16 ;  /* 0x00000010000e7306 */ /* 0x000ea20000209400 */
[----:B------:R-:W-:Y:S02]  /*0230*/  ISETP.GE.AND P2, PT, R10, RZ, PT ;  /* 0x000000ff0a00720c */ /* 0x000fe40003f46270 */
[----:B------:R-:W-:-:S05]  /*0240*/  IADD3 R17, PT, PT, RZ, -R17, RZ ;  /* 0x80000011ff117210 */ /* 0x000fca0007ffe0ff */
[----:B--2---:R-:W1:Y:S02]  /*0250*/  MUFU.RCP R14, R14 ;  /* 0x0000000e000e7308 */ /* 0x004e640000001000 */
[----:B-1----:R-:W-:Y:S01]  /*0260*/  VIADD R12, R14, 0xffffffe ;  /* 0x0ffffffe0e0c7836 */ /* 0x002fe20000000000 */
[----:B------:R-:W-:-:S05]  /*0270*/  IABS R14, R10 ;  /* 0x0000000a000e7213 */ /* 0x000fca0000000000 */
[----:B------:R1:W2:Y:S02]  /*0280*/  F2I.FTZ.U32.TRUNC.NTZ R13, R12 ;  /* 0x0000000c000d7305 */ /* 0x0002a4000021f000 */
[----:B-1----:R-:W-:Y:S02]  /*0290*/  IMAD.MOV.U32 R12, RZ, RZ, RZ ;  /* 0x000000ffff0c7224 */ /* 0x002fe400078e00ff */
[----:B--2---:R-:W-:-:S04]  /*02a0*/  IMAD.MOV R15, RZ, RZ, -R13 ;  /* 0x000000ffff0f7224 */ /* 0x004fc800078e0a0d */
[----:B------:R-:W-:-:S04]  /*02b0*/  IMAD R15, R15, R16, RZ ;  /* 0x000000100f0f7224 */ /* 0x000fc800078e02ff */
[----:B------:R-:W-:-:S04]  /*02c0*/  IMAD.HI.U32 R13, R13, R15, R12 ;  /* 0x0000000f0d0d7227 */ /* 0x000fc800078e000c */
[----:B------:R-:W-:Y:S02]  /*02d0*/  IMAD.MOV.U32 R15, RZ, RZ, R17 ;  /* 0x000000ffff0f7224 */ /* 0x000fe400078e0011 */
[----:B------:R-:W-:-:S04]  /*02e0*/  IMAD.HI.U32 R13, R13, R14, RZ ;  /* 0x0000000e0d0d7227 */ /* 0x000fc800078e00ff */
[----:B------:R-:W-:-:S05]  /*02f0*/  IMAD R13, R13, R15, R14 ;  /* 0x0000000f0d0d7224 */ /* 0x000fca00078e020e */
[----:B------:R-:W-:-:S13]  /*0300*/  ISETP.GT.U32.AND P0, PT, R16, R13, PT ;  /* 0x0000000d1000720c */ /* 0x000fda0003f04070 */
[----:B------:R-:W-:Y:S02]  /*0310*/  @!P0 IADD3 R13, PT, PT, R13, -R16, RZ ;  /* 0x800000100d0d8210 */ /* 0x000fe40007ffe0ff */
[----:B------:R-:W-:Y:S02]  /*0320*/  ISETP.NE.AND P0, PT, R11, RZ, PT ;  /* 0x000000ff0b00720c */ /* 0x000fe40003f05270 */
[----:B------:R-:W-:-:S13]  /*0330*/  ISETP.GT.U32.AND P1, PT, R16, R13, PT ;  /* 0x0000000d1000720c */ /* 0x000fda0003f24070 */
[----:B------:R-:W-:-:S04]  /*0340*/  @!P1 IMAD.IADD R13, R13, 0x1, -R16 ;  /* 0x000000010d0d9824 */ /* 0x000fc800078e0a10 */
[----:B------:R-:W-:Y:S01]  /*0350*/  @!P2 IMAD.MOV R13, RZ, RZ, -R13 ;  /* 0x000000ffff0da224 */ /* 0x000fe200078e0a0d */
[----:B------:R-:W-:-:S05]  /*0360*/  @!P0 LOP3.LUT R13, RZ, R11, RZ, 0x33, !PT ;  /* 0x0000000bff0d8212 */ /* 0x000fca00078e33ff */
[----:B------:R2:W-:Y:S01]  /*0370*/  STS [R9], R13 ;  /* 0x0000000d09007388 */ /* 0x0005e20000000800 */
[----:B------:R-:W-:Y:S05]  /*0380*/  BRA `(.L_x_7) ;  /* 0x0000000000147947 */ /* 0x000fea0003800000 */
.L_x_6:
[----:B0-----:R-:W-:-:S05]  /*0390*/  IADD3 R10, PT, PT, R10, -R11, RZ ;  /* 0x8000000b0a0a7210 */ /* 0x001fca0007ffe0ff */
[----:B------:R3:W-:Y:S01]  /*03a0*/  STS [R9], R10 ;  /* 0x0000000a09007388 */ /* 0x0007e20000000800 */
[----:B------:R-:W-:Y:S05]  /*03b0*/  BRA `(.L_x_7) ;  /* 0x0000000000087947 */ /* 0x000fea0003800000 */
.L_x_5:
[----:B0-----:R-:W-:-:S05]  /*03c0*/  IMAD R10, R10, R11, RZ ;  /* 0x0000000b0a0a7224 */ /* 0x001fca00078e02ff */
[----:B------:R4:W-:Y:S02]  /*03d0*/  STS [R9], R10 ;  /* 0x0000000a09007388 */ /* 0x0009e40000000800 */
.L_x_7:
[----:B------:R-:W-:Y:S06]  /*03e0*/  BAR.SYNC.DEFER_BLOCKING 0x0 ;  /* 0x0000000000007b1d */ /* 0x000fec0000010000 */
[----:B0-----:R-:W0:Y:S04]  /*03f0*/  LDS R11, [R8] ;  /* 0x00000000080b7984 */ /* 0x001e280000000800 */
[----:B--2---:R-:W2:Y:S04]  /*0400*/  LDS R13, [R0] ;  /* 0x00000000000d7984 */ /* 0x004ea80000000800 */
[----:B-1-34-:R-:W1:Y:S04]  /*0410*/  LDS R9, [R9] ;  /* 0x0000000009097984 */ /* 0x01ae680000000800 */
[----:B0-----:R-:W-:Y:S04]  /*0420*/  STG.E desc[UR8][R2.64], R11 ;  /* 0x0000000b02007986 */ /* 0x001fe8000c101908 */
[----:B--2---:R-:W-:Y:S04]  /*0430*/  STG.E desc[UR8][R4.64], R13 ;  /* 0x0000000d04007986 */ /* 0x004fe8000c101908 */
[----:B-1----:R-:W-:Y:S01]  /*0440*/  STG.E desc[UR8][R6.64], R9 ;  /* 0x0000000906007986 */ /* 0x002fe2000c101908 */
[----:B------:R-:W-:Y:S05]  /*0450*/  EXIT ;  /* 0x000000000000794d */ /* 0x000fea0003800000 */
.L_x_8:
        /* <DEDUP_REMOVED lines=10> */
.L_x_10:


//--------------------- .nv.shared.reserved.0     --------------------------
	.section	.nv.shared.reserved.0,"aw",@nobits
	.weak		__nv_reservedSMEM_offset_0_alias
	.size		__nv_reservedSMEM_offset_0_alias, 0, 64
	.other		__nv_reservedSMEM_offset_0_alias,@"STO_CUDA_RESERVED_SHARED STV_DEFAULT"
__nv_reservedSMEM_offset_0_alias:
	.zero		0
	.zero		64


//--------------------- .nv.shared._Z17operations_sharedPiS_S_ --------------------------
	.section	.nv.shared._Z17operations_sharedPiS_S_,"aw",@nobits
	.sectionflags	@""
	.align	4
.nv.shared._Z17operations_sharedPiS_S_:
	.zero		1216


//--------------------- .nv.constant0._Z19operations_constantPi --------------------------
	.section	.nv.constant0._Z19operations_constantPi,"a",@progbits
	.sectionflags	@""
	.align	4
.nv.constant0._Z19operations_constantPi:
	.zero		904


//--------------------- .nv.constant0._Z17operations_sharedPiS_S_ --------------------------
	.section	.nv.constant0._Z17operations_sharedPiS_S_,"a",@progbits
	.sectionflags	@""
	.align	4
.nv.constant0._Z17operations_sharedPiS_S_:
	.zero		920


//--------------------- SYMBOLS --------------------------

	.type		.nv.reservedSmem.offset0,@object
	.size		.nv.reservedSmem.offset0,0x4
	.type		.nv.reservedSmem.cap,@object
	.size		.nv.reservedSmem.cap,0x4
